	.headerflags	@"EF_CUDA_TEXMODE_UNIFIED EF_CUDA_64BIT_ADDRESS EF_CUDA_ACCELERATORS EF_CUDA_SM90 EF_CUDA_VIRTUAL_SM(EF_CUDA_SM90)"
	.elftype	@"ET_EXEC"


//--------------------- .nv.info                  --------------------------
	.section	.nv.info,"",@"SHT_CUDA_INFO"
	.align	4


	//----- nvinfo : EIATTR_REGCOUNT
	.align		4
        /*0000*/ 	.byte	0x04, 0x2f
        /*0002*/ 	.short	(.L_1 - .L_0)
	.align		4
.L_0:
        /*0004*/ 	.word	index@(triton_poi_fused_replication_pad2d_2)
        /*0008*/ 	.word	0x0000000e


	//----- nvinfo : EIATTR_MIN_STACK_SIZE
	.align		4
.L_1:
        /*000c*/ 	.byte	0x04, 0x12
        /*000e*/ 	.short	(.L_3 - .L_2)
	.align		4
.L_2:
        /*0010*/ 	.word	index@(triton_poi_fused_replication_pad2d_2)
        /*0014*/ 	.word	0x00000000


	//----- nvinfo : EIATTR_FRAME_SIZE
	.align		4
.L_3:
        /*0018*/ 	.byte	0x04, 0x11
        /*001a*/ 	.short	(.L_5 - .L_4)
	.align		4
.L_4:
        /*001c*/ 	.word	index@(triton_poi_fused_replication_pad2d_2)
        /*0020*/ 	.word	0x00000000


	//----- nvinfo : EIATTR_MIN_STACK_SIZE
	.align		4
.L_5:
        /*0024*/ 	.byte	0x04, 0x12
        /*0026*/ 	.short	(.L_7 - .L_6)
	.align		4
.L_6:
        /*0028*/ 	.word	index@(triton_poi_fused_replication_pad2d_2)
        /*002c*/ 	.word	0x00000000
.L_7:


//--------------------- .nv.info.triton_poi_fused_replication_pad2d_2 --------------------------
	.section	.nv.info.triton_poi_fused_replication_pad2d_2,"",@"SHT_CUDA_INFO"
	.sectionflags	@""
	.align	4


	//----- nvinfo : EIATTR_CUDA_API_VERSION
	.align		4
        /*0000*/ 	.byte	0x04, 0x37
        /*0002*/ 	.short	(.L_9 - .L_8)
.L_8:
        /*0004*/ 	.word	0x0000007c


	//----- nvinfo : EIATTR_KPARAM_INFO
	.align		4
.L_9:
        /*0008*/ 	.byte	0x04, 0x17
        /*000a*/ 	.short	(.L_11 - .L_10)
.L_10:
        /*000c*/ 	.word	0x00000000
        /*0010*/ 	.short	0x0002
        /*0012*/ 	.short	0x0010
        /*0014*/ 	.byte	0x00, 0xf0, 0x11, 0x00


	//----- nvinfo : EIATTR_KPARAM_INFO
	.align		4
.L_11:
        /*0018*/ 	.byte	0x04, 0x17
        /*001a*/ 	.short	(.L_13 - .L_12)
.L_12:
        /*001c*/ 	.word	0x00000000
        /*0020*/ 	.short	0x0001
        /*0022*/ 	.short	0x0008
        /*0024*/ 	.byte	0x00, 0xf4, 0x21, 0x00


	//----- nvinfo : EIATTR_KPARAM_INFO
	.align		4
.L_13:
        /*0028*/ 	.byte	0x04, 0x17
        /*002a*/ 	.short	(.L_15 - .L_14)
.L_14:
        /*002c*/ 	.word	0x00000000
        /*0030*/ 	.short	0x0000
        /*0032*/ 	.short	0x0000
        /*0034*/ 	.byte	0x00, 0xf4, 0x21, 0x00


	//----- nvinfo : EIATTR_SPARSE_MMA_MASK
	.align		4
.L_15:
        /*0038*/ 	.byte	0x03, 0x50
        /*003a*/ 	.short	0x0000


	//----- nvinfo : EIATTR_MAXREG_COUNT
	.align		4
        /*003c*/ 	.byte	0x03, 0x1b
        /*003e*/ 	.short	0x00ff


	//----- nvinfo : EIATTR_EXIT_INSTR_OFFSETS
	.align		4
        /*0040*/ 	.byte	0x04, 0x1c
        /*0042*/ 	.short	(.L_17 - .L_16)


	//   ....[0]....
.L_16:
        /*0044*/ 	.word	0x00000300


	//   ....[1]....
        /*0048*/ 	.word	0x00000320


	//----- nvinfo : EIATTR_REQNTID
	.align		4
.L_17:
        /*004c*/ 	.byte	0x04, 0x10
        /*004e*/ 	.short	(.L_19 - .L_18)
.L_18:
        /*0050*/ 	.word	0x00000080
        /*0054*/ 	.word	0x00000001
        /*0058*/ 	.word	0x00000001


	//----- nvinfo : EIATTR_CBANK_PARAM_SIZE
	.align		4
.L_19:
        /*005c*/ 	.byte	0x03, 0x19
        /*005e*/ 	.short	0x0014


	//----- nvinfo : EIATTR_PARAM_CBANK
	.align		4
        /*0060*/ 	.byte	0x04, 0x0a
        /*0062*/ 	.short	(.L_21 - .L_20)
	.align		4
.L_20:
        /*0064*/ 	.word	index@(.nv.constant0.triton_poi_fused_replication_pad2d_2)
        /*0068*/ 	.short	0x0210
        /*006a*/ 	.short	0x0014


	//----- nvinfo : EIATTR_SW_WAR
	.align		4
.L_21:
        /*006c*/ 	.byte	0x04, 0x36
        /*006e*/ 	.short	(.L_23 - .L_22)
.L_22:
        /*0070*/ 	.word	0x00000008
.L_23:


//--------------------- .nv.callgraph             --------------------------
	.section	.nv.callgraph,"",@"SHT_CUDA_CALLGRAPH"
	.align	4
	.sectionentsize	8
	.align		4
        /*0000*/ 	.word	0x00000000
	.align		4
        /*0004*/ 	.word	0xffffffff
	.align		4
        /*0008*/ 	.word	0x00000000
	.align		4
        /*000c*/ 	.word	0xfffffffe
	.align		4
        /*0010*/ 	.word	0x00000000
	.align		4
        /*0014*/ 	.word	0xfffffffd
	.align		4
        /*0018*/ 	.word	0x00000000
	.align		4
        /*001c*/ 	.word	0xfffffffc


//--------------------- .text.triton_poi_fused_replication_pad2d_2 --------------------------
	.section	.text.triton_poi_fused_replication_pad2d_2,"ax",@progbits
	.align	128
        .global         triton_poi_fused_replication_pad2d_2
        .type           triton_poi_fused_replication_pad2d_2,@function
        .size           triton_poi_fused_replication_pad2d_2,(.L_x_1 - triton_poi_fused_replication_pad2d_2)
        .other          triton_poi_fused_replication_pad2d_2,@"STO_CUDA_ENTRY STV_DEFAULT"
triton_poi_fused_replication_pad2d_2:
.text.triton_poi_fused_replication_pad2d_2:
[----:B------:R-:W0:Y:S02]  /*0000*/  LDC R1, c[0x0][0x28] ;  /* 0x00000a00ff017b82 */ /* 0x000e240000000800 */
[----:B------:R-:W1:Y:S01]  /*0010*/  S2R R0, SR_TID.X ;  /* 0x0000000000007919 */ /* 0x000e620000002100 */
[----:B------:R-:W-:Y:S01]  /*0020*/  ULDC.64 UR4, c[0x0][0x208] ;  /* 0x0000820000047ab9 */ /* 0x000fe20000000a00 */
[----:B------:R-:W2:Y:S01]  /*0030*/  S2R R3, SR_CTAID.X ;  /* 0x0000000000037919 */ /* 0x000ea20000002500 */
[----:B-1----:R-:W-:-:S05]  /*0040*/  IMAD.SHL.U32 R0, R0, 0x2, RZ ;  /* 0x0000000200007824 */ /* 0x002fca00078e00ff */
[----:B------:R-:W-:-:S05]  /*0050*/  LOP3.LUT R0, R0, 0xfe, RZ, 0xc0, !PT ;  /* 0x000000fe00007812 */ /* 0x000fca00078ec0ff */
[----:B--2---:R-:W-:-:S04]  /*0060*/  IMAD R0, R3, 0x100, R0 ;  /* 0x0000010003007824 */ /* 0x004fc800078e0200 */
[----:B------:R-:W-:-:S04]  /*0070*/  IMAD.HI R2, R0, 0x2aaaaaab, RZ ;  /* 0x2aaaaaab00027827 */ /* 0x000fc800078e02ff */
[----:B------:R-:W-:Y:S01]  /*0080*/  IMAD.HI R6, R0, 0x38e38e39, RZ ;  /* 0x38e38e3900067827 */ /* 0x000fe200078e02ff */
[----:B------:R-:W-:-:S03]  /*0090*/  LEA.HI R5, R2, R2, RZ, 0x1 ;  /* 0x0000000202057211 */ /* 0x000fc600078f08ff */
[----:B------:R-:W-:Y:S01]  /*00a0*/  VIADD R4, R0, 0x1 ;  /* 0x0000000100047836 */ /* 0x000fe20000000000 */
[----:B------:R-:W-:Y:S01]  /*00b0*/  SHF.R.U32.HI R7, RZ, 0x1f, R6 ;  /* 0x0000001fff077819 */ /* 0x000fe20000011606 */
[----:B------:R-:W-:-:S03]  /*00c0*/  IMAD.HI R3, R5, 0x2aaaaaab, RZ ;  /* 0x2aaaaaab05037827 */ /* 0x000fc600078e02ff */
[-C--:B------:R-:W-:Y:S01]  /*00d0*/  LEA.HI.SX32 R9, R6, R7.reuse, 0x1d ;  /* 0x0000000706097211 */ /* 0x080fe200078feaff */
[----:B------:R-:W-:Y:S01]  /*00e0*/  IMAD.HI R2, R4, 0x2aaaaaab, RZ ;  /* 0x2aaaaaab04027827 */ /* 0x000fe200078e02ff */
[----:B------:R-:W-:Y:S02]  /*00f0*/  LEA.HI R11, R6, R7, RZ, 0x1b ;  /* 0x00000007060b7211 */ /* 0x000fe400078fd8ff */
[----:B------:R-:W-:Y:S01]  /*0100*/  LEA.HI R8, R3, R3, RZ, 0x1 ;  /* 0x0000000303087211 */ /* 0x000fe200078f08ff */
[----:B------:R-:W-:Y:S01]  /*0110*/  IMAD R6, R5, -0x6, R0 ;  /* 0xfffffffa05067824 */ /* 0x000fe200078e0200 */
[----:B------:R-:W-:Y:S02]  /*0120*/  LEA.HI R7, R2, R2, RZ, 0x1 ;  /* 0x0000000202077211 */ /* 0x000fe400078f08ff */
[----:B------:R-:W1:Y:S01]  /*0130*/  LDC.64 R2, c[0x0][0x210] ;  /* 0x00008400ff027b82 */ /* 0x000e620000000a00 */
[----:B------:R-:W-:Y:S01]  /*0140*/  LEA.HI R10, R9, R9, RZ, 0x2 ;  /* 0x00000009090a7211 */ /* 0x000fe200078f10ff */
[----:B------:R-:W-:Y:S01]  /*0150*/  IMAD R8, R8, -0x6, R5 ;  /* 0xfffffffa08087824 */ /* 0x000fe200078e0205 */
[----:B------:R-:W-:Y:S01]  /*0160*/  ISETP.GT.AND P0, PT, R6, 0x1, PT ;  /* 0x000000010600780c */ /* 0x000fe20003f04270 */
[----:B------:R-:W-:Y:S01]  /*0170*/  IMAD R7, R7, -0x6, R4 ;  /* 0xfffffffa07077824 */ /* 0x000fe200078e0204 */
[----:B------:R-:W-:-:S02]  /*0180*/  LOP3.LUT R10, R10, 0xfffffffc, RZ, 0xc0, !PT ;  /* 0xfffffffc0a0a7812 */ /* 0x000fc400078ec0ff */
[----:B------:R-:W-:Y:S02]  /*0190*/  VIMNMX R6, R6, 0x4, PT ;  /* 0x0000000406067848 */ /* 0x000fe40003fe0100 */
[----:B------:R-:W-:Y:S01]  /*01a0*/  ISETP.GT.AND P1, PT, R7, 0x1, PT ;  /* 0x000000010700780c */ /* 0x000fe20003f24270 */
[----:B------:R-:W-:Y:S01]  /*01b0*/  IMAD.IADD R10, R9, 0x1, -R10 ;  /* 0x00000001090a7824 */ /* 0x000fe200078e0a0a */
[C---:B------:R-:W-:Y:S02]  /*01c0*/  VIMNMX R4, R8.reuse, 0x4, PT ;  /* 0x0000000408047848 */ /* 0x040fe40003fe0100 */
[----:B------:R-:W-:Y:S01]  /*01d0*/  VIMNMX R7, R7, 0x4, PT ;  /* 0x0000000407077848 */ /* 0x000fe20003fe0100 */
[----:B------:R-:W-:Y:S01]  /*01e0*/  IMAD R11, R11, 0x40, R10 ;  /* 0x000000400b0b7824 */ /* 0x000fe200078e020a */
[----:B------:R-:W-:Y:S02]  /*01f0*/  ISETP.GT.AND P2, PT, R8, 0x1, PT ;  /* 0x000000010800780c */ /* 0x000fe40003f44270 */
[----:B------:R-:W-:-:S02]  /*0200*/  CS2R R8, SRZ ;  /* 0x0000000000087805 */ /* 0x000fc4000001ff00 */
[----:B------:R-:W-:Y:S02]  /*0210*/  LEA R6, R6, 0xfffffffc, 0x2 ;  /* 0xfffffffc06067811 */ /* 0x000fe400078e10ff */
[----:B------:R-:W-:Y:S02]  /*0220*/  LEA R4, R4, 0xfffffff0, 0x4 ;  /* 0xfffffff004047811 */ /* 0x000fe400078e20ff */
[----:B------:R-:W-:Y:S02]  /*0230*/  LEA R7, R7, 0xfffffffc, 0x2 ;  /* 0xfffffffc07077811 */ /* 0x000fe400078e10ff */
[----:B------:R-:W-:Y:S02]  /*0240*/  SEL R6, R6, RZ, P0 ;  /* 0x000000ff06067207 */ /* 0x000fe40000000000 */
[----:B------:R-:W-:Y:S02]  /*0250*/  SEL R4, R4, RZ, P2 ;  /* 0x000000ff04047207 */ /* 0x000fe40001000000 */
[----:B------:R-:W-:-:S02]  /*0260*/  SEL R7, R7, RZ, P1 ;  /* 0x000000ff07077207 */ /* 0x000fc40000800000 */
[----:B------:R-:W-:Y:S02]  /*0270*/  ISETP.GE.AND P0, PT, R0, 0x240, PT ;  /* 0x000002400000780c */ /* 0x000fe40003f06270 */
[CC--:B------:R-:W-:Y:S02]  /*0280*/  IADD3 R5, R4.reuse, R11.reuse, R6 ;  /* 0x0000000b04057210 */ /* 0x0c0fe40007ffe006 */
[----:B------:R-:W-:-:S03]  /*0290*/  IADD3 R7, R4, R11, R7 ;  /* 0x0000000b04077210 */ /* 0x000fc60007ffe007 */
[----:B-1----:R-:W-:-:S04]  /*02a0*/  IMAD.WIDE R4, R5, 0x4, R2 ;  /* 0x0000000405047825 */ /* 0x002fc800078e0202 */
[----:B------:R-:W-:Y:S02]  /*02b0*/  IMAD.WIDE R2, R7, 0x4, R2 ;  /* 0x0000000407027825 */ /* 0x000fe400078e0202 */
[----:B------:R1:W5:Y:S01]  /*02c0*/  @!P0 LDG.E.EL R8, desc[UR4][R4.64] ;  /* 0x0000000404088981 */ /* 0x000362000c2e1900 */
[----:B------:R-:W2:Y:S03]  /*02d0*/  LDC.64 R6, c[0x0][0x218] ;  /* 0x00008600ff067b82 */ /* 0x000ea60000000a00 */
[----:B------:R1:W5:Y:S01]  /*02e0*/  @!P0 LDG.E.EL R9, desc[UR4][R2.64] ;  /* 0x0000000402098981 */ /* 0x000362000c2e1900 */
[----:B--2---:R-:W-:Y:S01]  /*02f0*/  IMAD.WIDE R6, R0, 0x4, R6 ;  /* 0x0000000400067825 */ /* 0x004fe200078e0206 */
[----:B-1----:R-:W-:Y:S06]  /*0300*/  @P0 EXIT ;  /* 0x000000000000094d */ /* 0x002fec0003800000 */
[----:B-----5:R-:W-:Y:S01]  /*0310*/  STG.E.64 desc[UR4][R6.64], R8 ;  /* 0x0000000806007986 */ /* 0x020fe2000c101b04 */
[----:B------:R-:W-:Y:S05]  /*0320*/  EXIT ;  /* 0x000000000000794d */ /* 0x000fea0003800000 */
.L_x_0:
[----:B------:R-:W-:-:S00]  /*0330*/  BRA `(.L_x_0) ;  /* 0xfffffffc00fc7947 */ /* 0x000fc0000383ffff */
[----:B------:R-:W-:-:S00]  /*0340*/  NOP ;  /* 0x0000000000007918 */ /* 0x000fc00000000000 */
        /* <DEDUP_REMOVED lines=11> */
.L_x_1:


//--------------------- .nv.constant0.triton_poi_fused_replication_pad2d_2 --------------------------
	.section	.nv.constant0.triton_poi_fused_replication_pad2d_2,"a",@progbits
	.sectionflags	@""
	.align	4
.nv.constant0.triton_poi_fused_replication_pad2d_2:
	.zero		548
